//
// Generated by NVIDIA NVVM Compiler
//
// Compiler Build ID: CL-36424714
// Cuda compilation tools, release 13.0, V13.0.88
// Based on NVVM 20.0.0
//

.version 9.0
.target sm_100
.address_size 64

	// .globl	_Z14copy_coalescedPfPKfi

.visible .entry _Z14copy_coalescedPfPKfi(
	.param .u64 .ptr .align 1 _Z14copy_coalescedPfPKfi_param_0,
	.param .u64 .ptr .align 1 _Z14copy_coalescedPfPKfi_param_1,
	.param .u32 _Z14copy_coalescedPfPKfi_param_2
)
{
	.reg .pred 	%p<2>;
	.reg .b32 	%r<6>;
	.reg .b32 	%f<2>;
	.reg .b64 	%rd<8>;

	ld.param.u64 	%rd1, [_Z14copy_coalescedPfPKfi_param_0];
	ld.param.u64 	%rd2, [_Z14copy_coalescedPfPKfi_param_1];
	ld.param.u32 	%r2, [_Z14copy_coalescedPfPKfi_param_2];
	mov.u32 	%r3, %tid.x;
	mov.u32 	%r4, %ctaid.x;
	mov.u32 	%r5, %ntid.x;
	mad.lo.s32 	%r1, %r4, %r5, %r3;
	setp.ge.s32 	%p1, %r1, %r2;
	@%p1 bra 	$L__BB0_2;
	cvta.to.global.u64 	%rd3, %rd2;
	cvta.to.global.u64 	%rd4, %rd1;
	mul.wide.s32 	%rd5, %r1, 4;
	add.s64 	%rd6, %rd3, %rd5;
	ld.global.f32 	%f1, [%rd6];
	add.s64 	%rd7, %rd4, %rd5;
	st.global.f32 	[%rd7], %f1;
$L__BB0_2:
	ret;

}
	// .globl	_Z12copy_stridedPfPKfii
.visible .entry _Z12copy_stridedPfPKfii(
	.param .u64 .ptr .align 1 _Z12copy_stridedPfPKfii_param_0,
	.param .u64 .ptr .align 1 _Z12copy_stridedPfPKfii_param_1,
	.param .u32 _Z12copy_stridedPfPKfii_param_2,
	.param .u32 _Z12copy_stridedPfPKfii_param_3
)
{
	.reg .pred 	%p<2>;
	.reg .b32 	%r<8>;
	.reg .b32 	%f<2>;
	.reg .b64 	%rd<8>;

	ld.param.u64 	%rd1, [_Z12copy_stridedPfPKfii_param_0];
	ld.param.u64 	%rd2, [_Z12copy_stridedPfPKfii_param_1];
	ld.param.u32 	%r2, [_Z12copy_stridedPfPKfii_param_2];
	ld.param.u32 	%r3, [_Z12copy_stridedPfPKfii_param_3];
	mov.u32 	%r4, %tid.x;
	mov.u32 	%r5, %ctaid.x;
	mov.u32 	%r6, %ntid.x;
	mad.lo.s32 	%r7, %r5, %r6, %r4;
	mul.lo.s32 	%r1, %r3, %r7;
	setp.ge.s32 	%p1, %r1, %r2;
	@%p1 bra 	$L__BB1_2;
	cvta.to.global.u64 	%rd3, %rd2;
	cvta.to.global.u64 	%rd4, %rd1;
	mul.wide.s32 	%rd5, %r1, 4;
	add.s64 	%rd6, %rd3, %rd5;
	ld.global.f32 	%f1, [%rd6];
	add.s64 	%rd7, %rd4, %rd5;
	st.global.f32 	[%rd7], %f1;
$L__BB1_2:
	ret;

}
	// .globl	_Z10aos_to_soaPfS_S_S_S_S_PK8Particlei
.visible .entry _Z10aos_to_soaPfS_S_S_S_S_PK8Particlei(
	.param .u64 .ptr .align 1 _Z10aos_to_soaPfS_S_S_S_S_PK8Particlei_param_0,
	.param .u64 .ptr .align 1 _Z10aos_to_soaPfS_S_S_S_S_PK8Particlei_param_1,
	.param .u64 .ptr .align 1 _Z10aos_to_soaPfS_S_S_S_S_PK8Particlei_param_2,
	.param .u64 .ptr .align 1 _Z10aos_to_soaPfS_S_S_S_S_PK8Particlei_param_3,
	.param .u64 .ptr .align 1 _Z10aos_to_soaPfS_S_S_S_S_PK8Particlei_param_4,
	.param .u64 .ptr .align 1 _Z10aos_to_soaPfS_S_S_S_S_PK8Particlei_param_5,
	.param .u64 .ptr .align 1 _Z10aos_to_soaPfS_S_S_S_S_PK8Particlei_param_6,
	.param .u32 _Z10aos_to_soaPfS_S_S_S_S_PK8Particlei_param_7
)
{
	.reg .pred 	%p<2>;
	.reg .b32 	%r<6>;
	.reg .b32 	%f<7>;
	.reg .b64 	%rd<27>;

	ld.param.u64 	%rd2, [_Z10aos_to_soaPfS_S_S_S_S_PK8Particlei_param_1];
	ld.param.u64 	%rd4, [_Z10aos_to_soaPfS_S_S_S_S_PK8Particlei_param_3];
	ld.param.u64 	%rd5, [_Z10aos_to_soaPfS_S_S_S_S_PK8Particlei_param_4];
	ld.param.u64 	%rd6, [_Z10aos_to_soaPfS_S_S_S_S_PK8Particlei_param_5];
	ld.param.u32 	%r2, [_Z10aos_to_soaPfS_S_S_S_S_PK8Particlei_param_7];
	mov.u32 	%r3, %tid.x;
	mov.u32 	%r4, %ctaid.x;
	mov.u32 	%r5, %ntid.x;
	mad.lo.s32 	%r1, %r4, %r5, %r3;
	setp.ge.s32 	%p1, %r1, %r2;
	@%p1 bra 	$L__BB2_2;
	ld.param.u64 	%rd26, [_Z10aos_to_soaPfS_S_S_S_S_PK8Particlei_param_6];
	ld.param.u64 	%rd25, [_Z10aos_to_soaPfS_S_S_S_S_PK8Particlei_param_2];
	ld.param.u64 	%rd24, [_Z10aos_to_soaPfS_S_S_S_S_PK8Particlei_param_0];
	cvta.to.global.u64 	%rd8, %rd26;
	cvta.to.global.u64 	%rd9, %rd24;
	cvta.to.global.u64 	%rd10, %rd2;
	cvta.to.global.u64 	%rd11, %rd25;
	cvta.to.global.u64 	%rd12, %rd4;
	cvta.to.global.u64 	%rd13, %rd5;
	cvta.to.global.u64 	%rd14, %rd6;
	mul.wide.s32 	%rd15, %r1, 24;
	add.s64 	%rd16, %rd8, %rd15;
	ld.global.f32 	%f1, [%rd16];
	ld.global.f32 	%f2, [%rd16+4];
	ld.global.f32 	%f3, [%rd16+8];
	ld.global.f32 	%f4, [%rd16+12];
	ld.global.f32 	%f5, [%rd16+16];
	ld.global.f32 	%f6, [%rd16+20];
	mul.wide.s32 	%rd17, %r1, 4;
	add.s64 	%rd18, %rd9, %rd17;
	st.global.f32 	[%rd18], %f1;
	add.s64 	%rd19, %rd10, %rd17;
	st.global.f32 	[%rd19], %f2;
	add.s64 	%rd20, %rd11, %rd17;
	st.global.f32 	[%rd20], %f3;
	add.s64 	%rd21, %rd12, %rd17;
	st.global.f32 	[%rd21], %f4;
	add.s64 	%rd22, %rd13, %rd17;
	st.global.f32 	[%rd22], %f5;
	add.s64 	%rd23, %rd14, %rd17;
	st.global.f32 	[%rd23], %f6;
$L__BB2_2:
	ret;

}


// ===== COMPILED SASS (sm_100) =====

	.target	sm_100

	.elftype	@"ET_EXEC"


//--------------------- .note.nv.tkinfo           --------------------------
	.section	.note.nv.tkinfo,"",@"SHT_NOTE"
	.sectionflags	@"SHF_NOTE_NV_TKINFO"
	.tkinfo
        /*0018*/ 	.word	0x00000002
        /*0030*/ 	.string	""
        /*0030*/ 	.string	"ptxas"
        /*0030*/ 	.string	"Cuda compilation tools, release 13.0, V13.0.88"
        /*0030*/ 	.string	"Build cuda_13.0.r13.0/compiler.36424714_0"
        /*0030*/ 	.string	"-arch sm_100 -m 64 "



//--------------------- .note.nv.cuinfo           --------------------------
	.section	.note.nv.cuinfo,"",@"SHT_NOTE"
	.sectionflags	@"SHF_NOTE_NV_CUINFO"
        /*0018*/ 	.short	0x0002
        /*001a*/ 	.short	0x0064
        /*001c*/ 	.short	0x0082
	.zero		2


//--------------------- .nv.info                  --------------------------
	.section	.nv.info,"",@"SHT_CUDA_INFO"
	.align	4


	//----- nvinfo : EIATTR_REGCOUNT
	.align		4
        /*0000*/ 	.byte	0x04, 0x2f
        /*0002*/ 	.short	(.L_1 - .L_0)
	.align		4
.L_0:
        /*0004*/ 	.word	index@(_Z14copy_coalescedPfPKfi)
        /*0008*/ 	.word	0x0000000a


	//----- nvinfo : EIATTR_FRAME_SIZE
	.align		4
.L_1:
        /*000c*/ 	.byte	0x04, 0x11
        /*000e*/ 	.short	(.L_3 - .L_2)
	.align		4
.L_2:
        /*0010*/ 	.word	index@(_Z14copy_coalescedPfPKfi)
        /*0014*/ 	.word	0x00000000


	//----- nvinfo : EIATTR_REGCOUNT
	.align		4
.L_3:
        /*0018*/ 	.byte	0x04, 0x2f
        /*001a*/ 	.short	(.L_5 - .L_4)
	.align		4
.L_4:
        /*001c*/ 	.word	index@(_Z12copy_stridedPfPKfii)
        /*0020*/ 	.word	0x0000000a


	//----- nvinfo : EIATTR_FRAME_SIZE
	.align		4
.L_5:
        /*0024*/ 	.byte	0x04, 0x11
        /*0026*/ 	.short	(.L_7 - .L_6)
	.align		4
.L_6:
        /*0028*/ 	.word	index@(_Z12copy_stridedPfPKfii)
        /*002c*/ 	.word	0x00000000


	//----- nvinfo : EIATTR_REGCOUNT
	.align		4
.L_7:
        /*0030*/ 	.byte	0x04, 0x2f
        /*0032*/ 	.short	(.L_9 - .L_8)
	.align		4
.L_8:
        /*0034*/ 	.word	index@(_Z10aos_to_soaPfS_S_S_S_S_PK8Particlei)
        /*0038*/ 	.word	0x00000018


	//----- nvinfo : EIATTR_FRAME_SIZE
	.align		4
.L_9:
        /*003c*/ 	.byte	0x04, 0x11
        /*003e*/ 	.short	(.L_11 - .L_10)
	.align		4
.L_10:
        /*0040*/ 	.word	index@(_Z10aos_to_soaPfS_S_S_S_S_PK8Particlei)
        /*0044*/ 	.word	0x00000000


	//----- nvinfo : EIATTR_MIN_STACK_SIZE
	.align		4
.L_11:
        /*0048*/ 	.byte	0x04, 0x12
        /*004a*/ 	.short	(.L_13 - .L_12)
	.align		4
.L_12:
        /*004c*/ 	.word	index@(_Z10aos_to_soaPfS_S_S_S_S_PK8Particlei)
        /*0050*/ 	.word	0x00000000


	//----- nvinfo : EIATTR_MIN_STACK_SIZE
	.align		4
.L_13:
        /*0054*/ 	.byte	0x04, 0x12
        /*0056*/ 	.short	(.L_15 - .L_14)
	.align		4
.L_14:
        /*0058*/ 	.word	index@(_Z12copy_stridedPfPKfii)
        /*005c*/ 	.word	0x00000000


	//----- nvinfo : EIATTR_MIN_STACK_SIZE
	.align		4
.L_15:
        /*0060*/ 	.byte	0x04, 0x12
        /*0062*/ 	.short	(.L_17 - .L_16)
	.align		4
.L_16:
        /*0064*/ 	.word	index@(_Z14copy_coalescedPfPKfi)
        /*0068*/ 	.word	0x00000000
.L_17:


//--------------------- .nv.compat                --------------------------
	.section	.nv.compat,"",@"SHT_CUDA_COMPAT_INFO"
	.align	4
        /*0000*/ 	.byte	0x02, 0x09, 0x00, 0x00, 0x02, 0x02, 0x01, 0x00, 0x02, 0x05, 0x05, 0x00, 0x03, 0x07, 0x01, 0x01
        /*0010*/ 	.byte	0x02, 0x03, 0x00, 0x00, 0x02, 0x06, 0x01, 0x00, 0x04, 0x0b, 0x08, 0x00, 0x09, 0x00, 0x00, 0x00
        /*0020*/ 	.byte	0x00, 0x00, 0x00, 0x00


//--------------------- .nv.info._Z10aos_to_soaPfS_S_S_S_S_PK8Particlei --------------------------
	.section	.nv.info._Z10aos_to_soaPfS_S_S_S_S_PK8Particlei,"",@"SHT_CUDA_INFO"
	.sectionflags	@""
	.align	4


	//----- nvinfo : EIATTR_CUDA_API_VERSION
	.align		4
        /*0000*/ 	.byte	0x04, 0x37
        /*0002*/ 	.short	(.L_19 - .L_18)
.L_18:
        /*0004*/ 	.word	0x00000082


	//----- nvinfo : EIATTR_KPARAM_INFO
	.align		4
.L_19:
        /*0008*/ 	.byte	0x04, 0x17
        /*000a*/ 	.short	(.L_21 - .L_20)
.L_20:
        /*000c*/ 	.word	0x00000000
        /*0010*/ 	.short	0x0007
        /*0012*/ 	.short	0x0038
        /*0014*/ 	.byte	0x00, 0xf0, 0x11, 0x00


	//----- nvinfo : EIATTR_KPARAM_INFO
	.align		4
.L_21:
        /*0018*/ 	.byte	0x04, 0x17
        /*001a*/ 	.short	(.L_23 - .L_22)
.L_22:
        /*001c*/ 	.word	0x00000000
        /*0020*/ 	.short	0x0006
        /*0022*/ 	.short	0x0030
        /*0024*/ 	.byte	0x00, 0xf5, 0x21, 0x00


	//----- nvinfo : EIATTR_KPARAM_INFO
	.align		4
.L_23:
        /*0028*/ 	.byte	0x04, 0x17
        /*002a*/ 	.short	(.L_25 - .L_24)
.L_24:
        /*002c*/ 	.word	0x00000000
        /*0030*/ 	.short	0x0005
        /*0032*/ 	.short	0x0028
        /*0034*/ 	.byte	0x00, 0xf5, 0x21, 0x00


	//----- nvinfo : EIATTR_KPARAM_INFO
	.align		4
.L_25:
        /*0038*/ 	.byte	0x04, 0x17
        /*003a*/ 	.short	(.L_27 - .L_26)
.L_26:
        /*003c*/ 	.word	0x00000000
        /*0040*/ 	.short	0x0004
        /*0042*/ 	.short	0x0020
        /*0044*/ 	.byte	0x00, 0xf5, 0x21, 0x00


	//----- nvinfo : EIATTR_KPARAM_INFO
	.align		4
.L_27:
        /*0048*/ 	.byte	0x04, 0x17
        /*004a*/ 	.short	(.L_29 - .L_28)
.L_28:
        /*004c*/ 	.word	0x00000000
        /*0050*/ 	.short	0x0003
        /*0052*/ 	.short	0x0018
        /*0054*/ 	.byte	0x00, 0xf5, 0x21, 0x00


	//----- nvinfo : EIATTR_KPARAM_INFO
	.align		4
.L_29:
        /*0058*/ 	.byte	0x04, 0x17
        /*005a*/ 	.short	(.L_31 - .L_30)
.L_30:
        /*005c*/ 	.word	0x00000000
        /*0060*/ 	.short	0x0002
        /*0062*/ 	.short	0x0010
        /*0064*/ 	.byte	0x00, 0xf5, 0x21, 0x00


	//----- nvinfo : EIATTR_KPARAM_INFO
	.align		4
.L_31:
        /*0068*/ 	.byte	0x04, 0x17
        /*006a*/ 	.short	(.L_33 - .L_32)
.L_32:
        /*006c*/ 	.word	0x00000000
        /*0070*/ 	.short	0x0001
        /*0072*/ 	.short	0x0008
        /*0074*/ 	.byte	0x00, 0xf5, 0x21, 0x00


	//----- nvinfo : EIATTR_KPARAM_INFO
	.align		4
.L_33:
        /*0078*/ 	.byte	0x04, 0x17
        /*007a*/ 	.short	(.L_35 - .L_34)
.L_34:
        /*007c*/ 	.word	0x00000000
        /*0080*/ 	.short	0x0000
        /*0082*/ 	.short	0x0000
        /*0084*/ 	.byte	0x00, 0xf5, 0x21, 0x00


	//----- nvinfo : EIATTR_SPARSE_MMA_MASK
	.align		4
.L_35:
        /*0088*/ 	.byte	0x03, 0x50
        /*008a*/ 	.short	0x0000


	//----- nvinfo : EIATTR_MAXREG_COUNT
	.align		4
        /*008c*/ 	.byte	0x03, 0x1b
        /*008e*/ 	.short	0x00ff


	//----- nvinfo : EIATTR_MERCURY_ISA_VERSION
	.align		4
        /*0090*/ 	.byte	0x03, 0x5f
        /*0092*/ 	.short	0x0101


	//----- nvinfo : EIATTR_VRC_CTA_INIT_COUNT
	.align		4
        /*0094*/ 	.byte	0x02, 0x4a
	.zero		1
	.zero		1


	//----- nvinfo : EIATTR_EXIT_INSTR_OFFSETS
	.align		4
        /*0098*/ 	.byte	0x04, 0x1c
        /*009a*/ 	.short	(.L_37 - .L_36)


	//   ....[0]....
.L_36:
        /*009c*/ 	.word	0x00000070


	//   ....[1]....
        /*00a0*/ 	.word	0x00000230


	//----- nvinfo : EIATTR_CBANK_PARAM_SIZE
	.align		4
.L_37:
        /*00a4*/ 	.byte	0x03, 0x19
        /*00a6*/ 	.short	0x003c


	//----- nvinfo : EIATTR_PARAM_CBANK
	.align		4
        /*00a8*/ 	.byte	0x04, 0x0a
        /*00aa*/ 	.short	(.L_39 - .L_38)
	.align		4
.L_38:
        /*00ac*/ 	.word	index@(.nv.constant0._Z10aos_to_soaPfS_S_S_S_S_PK8Particlei)
        /*00b0*/ 	.short	0x0380
        /*00b2*/ 	.short	0x003c


	//----- nvinfo : EIATTR_SW_WAR
	.align		4
.L_39:
        /*00b4*/ 	.byte	0x04, 0x36
        /*00b6*/ 	.short	(.L_41 - .L_40)
.L_40:
        /*00b8*/ 	.word	0x00000008
.L_41:


//--------------------- .nv.info._Z12copy_stridedPfPKfii --------------------------
	.section	.nv.info._Z12copy_stridedPfPKfii,"",@"SHT_CUDA_INFO"
	.sectionflags	@""
	.align	4


	//----- nvinfo : EIATTR_CUDA_API_VERSION
	.align		4
        /*0000*/ 	.byte	0x04, 0x37
        /*0002*/ 	.short	(.L_43 - .L_42)
.L_42:
        /*0004*/ 	.word	0x00000082


	//----- nvinfo : EIATTR_KPARAM_INFO
	.align		4
.L_43:
        /*0008*/ 	.byte	0x04, 0x17
        /*000a*/ 	.short	(.L_45 - .L_44)
.L_44:
        /*000c*/ 	.word	0x00000000
        /*0010*/ 	.short	0x0003
        /*0012*/ 	.short	0x0014
        /*0014*/ 	.byte	0x00, 0xf0, 0x11, 0x00


	//----- nvinfo : EIATTR_KPARAM_INFO
	.align		4
.L_45:
        /*0018*/ 	.byte	0x04, 0x17
        /*001a*/ 	.short	(.L_47 - .L_46)
.L_46:
        /*001c*/ 	.word	0x00000000
        /*0020*/ 	.short	0x0002
        /*0022*/ 	.short	0x0010
        /*0024*/ 	.byte	0x00, 0xf0, 0x11, 0x00


	//----- nvinfo : EIATTR_KPARAM_INFO
	.align		4
.L_47:
        /*0028*/ 	.byte	0x04, 0x17
        /*002a*/ 	.short	(.L_49 - .L_48)
.L_48:
        /*002c*/ 	.word	0x00000000
        /*0030*/ 	.short	0x0001
        /*0032*/ 	.short	0x0008
        /*0034*/ 	.byte	0x00, 0xf5, 0x21, 0x00


	//----- nvinfo : EIATTR_KPARAM_INFO
	.align		4
.L_49:
        /*0038*/ 	.byte	0x04, 0x17
        /*003a*/ 	.short	(.L_51 - .L_50)
.L_50:
        /*003c*/ 	.word	0x00000000
        /*0040*/ 	.short	0x0000
        /*0042*/ 	.short	0x0000
        /*0044*/ 	.byte	0x00, 0xf5, 0x21, 0x00


	//----- nvinfo : EIATTR_SPARSE_MMA_MASK
	.align		4
.L_51:
        /*0048*/ 	.byte	0x03, 0x50
        /*004a*/ 	.short	0x0000


	//----- nvinfo : EIATTR_MAXREG_COUNT
	.align		4
        /*004c*/ 	.byte	0x03, 0x1b
        /*004e*/ 	.short	0x00ff


	//----- nvinfo : EIATTR_MERCURY_ISA_VERSION
	.align		4
        /*0050*/ 	.byte	0x03, 0x5f
        /*0052*/ 	.short	0x0101


	//----- nvinfo : EIATTR_VRC_CTA_INIT_COUNT
	.align		4
        /*0054*/ 	.byte	0x02, 0x4a
	.zero		1
	.zero		1


	//----- nvinfo : EIATTR_EXIT_INSTR_OFFSETS
	.align		4
        /*0058*/ 	.byte	0x04, 0x1c
        /*005a*/ 	.short	(.L_53 - .L_52)


	//   ....[0]....
.L_52:
        /*005c*/ 	.word	0x00000080


	//   ....[1]....
        /*0060*/ 	.word	0x00000100


	//----- nvinfo : EIATTR_CBANK_PARAM_SIZE
	.align		4
.L_53:
        /*0064*/ 	.byte	0x03, 0x19
        /*0066*/ 	.short	0x0018


	//----- nvinfo : EIATTR_PARAM_CBANK
	.align		4
        /*0068*/ 	.byte	0x04, 0x0a
        /*006a*/ 	.short	(.L_55 - .L_54)
	.align		4
.L_54:
        /*006c*/ 	.word	index@(.nv.constant0._Z12copy_stridedPfPKfii)
        /*0070*/ 	.short	0x0380
        /*0072*/ 	.short	0x0018


	//----- nvinfo : EIATTR_SW_WAR
	.align		4
.L_55:
        /*0074*/ 	.byte	0x04, 0x36
        /*0076*/ 	.short	(.L_57 - .L_56)
.L_56:
        /*0078*/ 	.word	0x00000008
.L_57:


//--------------------- .nv.info._Z14copy_coalescedPfPKfi --------------------------
	.section	.nv.info._Z14copy_coalescedPfPKfi,"",@"SHT_CUDA_INFO"
	.sectionflags	@""
	.align	4


	//----- nvinfo : EIATTR_CUDA_API_VERSION
	.align		4
        /*0000*/ 	.byte	0x04, 0x37
        /*0002*/ 	.short	(.L_59 - .L_58)
.L_58:
        /*0004*/ 	.word	0x00000082


	//----- nvinfo : EIATTR_KPARAM_INFO
	.align		4
.L_59:
        /*0008*/ 	.byte	0x04, 0x17
        /*000a*/ 	.short	(.L_61 - .L_60)
.L_60:
        /*000c*/ 	.word	0x00000000
        /*0010*/ 	.short	0x0002
        /*0012*/ 	.short	0x0010
        /*0014*/ 	.byte	0x00, 0xf0, 0x11, 0x00


	//----- nvinfo : EIATTR_KPARAM_INFO
	.align		4
.L_61:
        /*0018*/ 	.byte	0x04, 0x17
        /*001a*/ 	.short	(.L_63 - .L_62)
.L_62:
        /*001c*/ 	.word	0x00000000
        /*0020*/ 	.short	0x0001
        /*0022*/ 	.short	0x0008
        /*0024*/ 	.byte	0x00, 0xf5, 0x21, 0x00


	//----- nvinfo : EIATTR_KPARAM_INFO
	.align		4
.L_63:
        /*0028*/ 	.byte	0x04, 0x17
        /*002a*/ 	.short	(.L_65 - .L_64)
.L_64:
        /*002c*/ 	.word	0x00000000
        /*0030*/ 	.short	0x0000
        /*0032*/ 	.short	0x0000
        /*0034*/ 	.byte	0x00, 0xf5, 0x21, 0x00


	//----- nvinfo : EIATTR_SPARSE_MMA_MASK
	.align		4
.L_65:
        /*0038*/ 	.byte	0x03, 0x50
        /*003a*/ 	.short	0x0000


	//----- nvinfo : EIATTR_MAXREG_COUNT
	.align		4
        /*003c*/ 	.byte	0x03, 0x1b
        /*003e*/ 	.short	0x00ff


	//----- nvinfo : EIATTR_MERCURY_ISA_VERSION
	.align		4
        /*0040*/ 	.byte	0x03, 0x5f
        /*0042*/ 	.short	0x0101


	//----- nvinfo : EIATTR_VRC_CTA_INIT_COUNT
	.align		4
        /*0044*/ 	.byte	0x02, 0x4a
	.zero		1
	.zero		1


	//----- nvinfo : EIATTR_EXIT_INSTR_OFFSETS
	.align		4
        /*0048*/ 	.byte	0x04, 0x1c
        /*004a*/ 	.short	(.L_67 - .L_66)


	//   ....[0]....
.L_66:
        /*004c*/ 	.word	0x00000070


	//   ....[1]....
        /*0050*/ 	.word	0x000000f0


	//----- nvinfo : EIATTR_CBANK_PARAM_SIZE
	.align		4
.L_67:
        /*0054*/ 	.byte	0x03, 0x19
        /*0056*/ 	.short	0x0014


	//----- nvinfo : EIATTR_PARAM_CBANK
	.align		4
        /*0058*/ 	.byte	0x04, 0x0a
        /*005a*/ 	.short	(.L_69 - .L_68)
	.align		4
.L_68:
        /*005c*/ 	.word	index@(.nv.constant0._Z14copy_coalescedPfPKfi)
        /*0060*/ 	.short	0x0380
        /*0062*/ 	.short	0x0014


	//----- nvinfo : EIATTR_SW_WAR
	.align		4
.L_69:
        /*0064*/ 	.byte	0x04, 0x36
        /*0066*/ 	.short	(.L_71 - .L_70)
.L_70:
        /*0068*/ 	.word	0x00000008
.L_71:


//--------------------- .nv.callgraph             --------------------------
	.section	.nv.callgraph,"",@"SHT_CUDA_CALLGRAPH"
	.align	4
	.sectionentsize	8
	.align		4
        /*0000*/ 	.word	0x00000000
	.align		4
        /*0004*/ 	.word	0xffffffff
	.align		4
        /*0008*/ 	.word	0x00000000
	.align		4
        /*000c*/ 	.word	0xfffffffe
	.align		4
        /*0010*/ 	.word	0x00000000
	.align		4
        /*0014*/ 	.word	0xfffffffd
	.align		4
        /*0018*/ 	.word	0x00000000
	.align		4
        /*001c*/ 	.word	0xfffffffc


//--------------------- .text._Z10aos_to_soaPfS_S_S_S_S_PK8Particlei --------------------------
	.section	.text._Z10aos_to_soaPfS_S_S_S_S_PK8Particlei,"ax",@progbits
	.align	128
        .global         _Z10aos_to_soaPfS_S_S_S_S_PK8Particlei
        .type           _Z10aos_to_soaPfS_S_S_S_S_PK8Particlei,@function
        .size           _Z10aos_to_soaPfS_S_S_S_S_PK8Particlei,(.L_x_3 - _Z10aos_to_soaPfS_S_S_S_S_PK8Particlei)
        .other          _Z10aos_to_soaPfS_S_S_S_S_PK8Particlei,@"STO_CUDA_ENTRY STV_DEFAULT"
_Z10aos_to_soaPfS_S_S_S_S_PK8Particlei:
.text._Z10aos_to_soaPfS_S_S_S_S_PK8Particlei:
[----:B------:R-:W-:Y:S01]  /*0000*/  LDC R1, c[0x0][0x37c] ;  /* 0x0000df00ff017b82 */ /* 0x000fe20000000800 */
[----:B------:R-:W0:Y:S07]  /*0010*/  S2R R7, SR_TID.X ;  /* 0x0000000000077919 */ /* 0x000e2e0000002100 */
[----:B------:R-:W0:Y:S01]  /*0020*/  S2UR UR4, SR_CTAID.X ;  /* 0x00000000000479c3 */ /* 0x000e220000002500 */
[----:B------:R-:W1:Y:S07]  /*0030*/  LDCU UR5, c[0x0][0x3b8] ;  /* 0x00007700ff0577ac */ /* 0x000e6e0008000800 */
[----:B------:R-:W0:Y:S02]  /*0040*/  LDC R0, c[0x0][0x360] ;  /* 0x0000d800ff007b82 */ /* 0x000e240000000800 */
[----:B0-----:R-:W-:-:S05]  /*0050*/  IMAD R7, R0, UR4, R7 ;  /* 0x0000000400077c24 */ /* 0x001fca000f8e0207 */
[----:B-1----:R-:W-:-:S13]  /*0060*/  ISETP.GE.AND P0, PT, R7, UR5, PT ;  /* 0x0000000507007c0c */ /* 0x002fda000bf06270 */
[----:B------:R-:W-:Y:S05]  /*0070*/  @P0 EXIT ;  /* 0x000000000000094d */ /* 0x000fea0003800000 */
[----:B------:R-:W0:Y:S01]  /*0080*/  LDC.64 R18, c[0x0][0x3b0] ;  /* 0x0000ec00ff127b82 */ /* 0x000e220000000a00 */
[----:B------:R-:W1:Y:S07]  /*0090*/  LDCU.64 UR4, c[0x0][0x358] ;  /* 0x00006b00ff0477ac */ /* 0x000e6e0008000a00 */
[----:B------:R-:W2:Y:S08]  /*00a0*/  LDC.64 R20, c[0x0][0x380] ;  /* 0x0000e000ff147b82 */ /* 0x000eb00000000a00 */
[----:B------:R-:W3:Y:S01]  /*00b0*/  LDC.64 R4, c[0x0][0x388] ;  /* 0x0000e200ff047b82 */ /* 0x000ee20000000a00 */
[----:B0-----:R-:W-:-:S07]  /*00c0*/  IMAD.WIDE R18, R7, 0x18, R18 ;  /* 0x0000001807127825 */ /* 0x001fce00078e0212 */
[----:B------:R-:W0:Y:S01]  /*00d0*/  LDC.64 R16, c[0x0][0x390] ;  /* 0x0000e400ff107b82 */ /* 0x000e220000000a00 */
[----:B-1----:R-:W4:Y:S04]  /*00e0*/  LDG.E R13, desc[UR4][R18.64] ;  /* 0x00000004120d7981 */ /* 0x002f28000c1e1900 */
[----:B------:R-:W5:Y:S03]  /*00f0*/  LDG.E R9, desc[UR4][R18.64+0x4] ;  /* 0x0000040412097981 */ /* 0x000f66000c1e1900 */
[----:B------:R-:W1:Y:S01]  /*0100*/  LDC.64 R14, c[0x0][0x398] ;  /* 0x0000e600ff0e7b82 */ /* 0x000e620000000a00 */
[----:B------:R-:W5:Y:S04]  /*0110*/  LDG.E R8, desc[UR4][R18.64+0x8] ;  /* 0x0000080412087981 */ /* 0x000f68000c1e1900 */
[----:B------:R-:W5:Y:S03]  /*0120*/  LDG.E R6, desc[UR4][R18.64+0xc] ;  /* 0x00000c0412067981 */ /* 0x000f66000c1e1900 */
[----:B------:R-:W1:Y:S01]  /*0130*/  LDC.64 R10, c[0x0][0x3a0] ;  /* 0x0000e800ff0a7b82 */ /* 0x000e620000000a00 */
[----:B------:R-:W5:Y:S04]  /*0140*/  LDG.E R0, desc[UR4][R18.64+0x10] ;  /* 0x0000100412007981 */ /* 0x000f68000c1e1900 */
[----:B------:R-:W5:Y:S03]  /*0150*/  LDG.E R12, desc[UR4][R18.64+0x14] ;  /* 0x00001404120c7981 */ /* 0x000f66000c1e1900 */
[----:B------:R-:W1:Y:S01]  /*0160*/  LDC.64 R2, c[0x0][0x3a8] ;  /* 0x0000ea00ff027b82 */ /* 0x000e620000000a00 */
[----:B--2---:R-:W-:-:S04]  /*0170*/  IMAD.WIDE R20, R7, 0x4, R20 ;  /* 0x0000000407147825 */ /* 0x004fc800078e0214 */
[----:B---3--:R-:W-:-:S04]  /*0180*/  IMAD.WIDE R4, R7, 0x4, R4 ;  /* 0x0000000407047825 */ /* 0x008fc800078e0204 */
[----:B0-----:R-:W-:-:S04]  /*0190*/  IMAD.WIDE R16, R7, 0x4, R16 ;  /* 0x0000000407107825 */ /* 0x001fc800078e0210 */
[----:B-1----:R-:W-:-:S04]  /*01a0*/  IMAD.WIDE R14, R7, 0x4, R14 ;  /* 0x00000004070e7825 */ /* 0x002fc800078e020e */
[----:B------:R-:W-:-:S04]  /*01b0*/  IMAD.WIDE R10, R7, 0x4, R10 ;  /* 0x00000004070a7825 */ /* 0x000fc800078e020a */
[----:B------:R-:W-:Y:S01]  /*01c0*/  IMAD.WIDE R2, R7, 0x4, R2 ;  /* 0x0000000407027825 */ /* 0x000fe200078e0202 */
[----:B----4-:R-:W-:Y:S04]  /*01d0*/  STG.E desc[UR4][R20.64], R13 ;  /* 0x0000000d14007986 */ /* 0x010fe8000c101904 */
[----:B-----5:R-:W-:Y:S04]  /*01e0*/  STG.E desc[UR4][R4.64], R9 ;  /* 0x0000000904007986 */ /* 0x020fe8000c101904 */
[----:B------:R-:W-:Y:S04]  /*01f0*/  STG.E desc[UR4][R16.64], R8 ;  /* 0x0000000810007986 */ /* 0x000fe8000c101904 */
[----:B------:R-:W-:Y:S04]  /*0200*/  STG.E desc[UR4][R14.64], R6 ;  /* 0x000000060e007986 */ /* 0x000fe8000c101904 */
[----:B------:R-:W-:Y:S04]  /*0210*/  STG.E desc[UR4][R10.64], R0 ;  /* 0x000000000a007986 */ /* 0x000fe8000c101904 */
[----:B------:R-:W-:Y:S01]  /*0220*/  STG.E desc[UR4][R2.64], R12 ;  /* 0x0000000c02007986 */ /* 0x000fe2000c101904 */
[----:B------:R-:W-:Y:S05]  /*0230*/  EXIT ;  /* 0x000000000000794d */ /* 0x000fea0003800000 */
.L_x_0:
[----:B------:R-:W-:-:S00]  /*0240*/  BRA `(.L_x_0) ;  /* 0xfffffffc00fc7947 */ /* 0x000fc0000383ffff */
[----:B------:R-:W-:-:S00]  /*0250*/  NOP ;  /* 0x0000000000007918 */ /* 0x000fc00000000000 */
        /* <DEDUP_REMOVED lines=10> */
.L_x_3:


//--------------------- .text._Z12copy_stridedPfPKfii --------------------------
	.section	.text._Z12copy_stridedPfPKfii,"ax",@progbits
	.align	128
        .global         _Z12copy_stridedPfPKfii
        .type           _Z12copy_stridedPfPKfii,@function
        .size           _Z12copy_stridedPfPKfii,(.L_x_4 - _Z12copy_stridedPfPKfii)
        .other          _Z12copy_stridedPfPKfii,@"STO_CUDA_ENTRY STV_DEFAULT"
_Z12copy_stridedPfPKfii:
.text._Z12copy_stridedPfPKfii:
[----:B------:R-:W-:Y:S01]  /*0000*/  LDC R1, c[0x0][0x37c] ;  /* 0x0000df00ff017b82 */ /* 0x000fe20000000800 */
[----:B------:R-:W0:Y:S07]  /*0010*/  S2R R0, SR_TID.X ;  /* 0x0000000000007919 */ /* 0x000e2e0000002100 */
[----:B------:R-:W0:Y:S01]  /*0020*/  S2UR UR4, SR_CTAID.X ;  /* 0x00000000000479c3 */ /* 0x000e220000002500 */
[----:B------:R-:W1:Y:S07]  /*0030*/  LDCU.64 UR6, c[0x0][0x390] ;  /* 0x00007200ff0677ac */ /* 0x000e6e0008000a00 */
[----:B------:R-:W0:Y:S02]  /*0040*/  LDC R3, c[0x0][0x360] ;  /* 0x0000d800ff037b82 */ /* 0x000e240000000800 */
[----:B0-----:R-:W-:-:S04]  /*0050*/  IMAD R0, R3, UR4, R0 ;  /* 0x0000000403007c24 */ /* 0x001fc8000f8e0200 */
[----:B-1----:R-:W-:-:S05]  /*0060*/  IMAD R7, R0, UR7, RZ ;  /* 0x0000000700077c24 */ /* 0x002fca000f8e02ff */
[----:B------:R-:W-:-:S13]  /*0070*/  ISETP.GE.AND P0, PT, R7, UR6, PT ;  /* 0x0000000607007c0c */ /* 0x000fda000bf06270 */
[----:B------:R-:W-:Y:S05]  /*0080*/  @P0 EXIT ;  /* 0x000000000000094d */ /* 0x000fea0003800000 */
[----:B------:R-:W0:Y:S01]  /*0090*/  LDC.64 R2, c[0x0][0x388] ;  /* 0x0000e200ff027b82 */ /* 0x000e220000000a00 */
[----:B------:R-:W1:Y:S07]  /*00a0*/  LDCU.64 UR4, c[0x0][0x358] ;  /* 0x00006b00ff0477ac */ /* 0x000e6e0008000a00 */
[----:B------:R-:W2:Y:S01]  /*00b0*/  LDC.64 R4, c[0x0][0x380] ;  /* 0x0000e000ff047b82 */ /* 0x000ea20000000a00 */
[----:B0-----:R-:W-:-:S06]  /*00c0*/  IMAD.WIDE R2, R7, 0x4, R2 ;  /* 0x0000000407027825 */ /* 0x001fcc00078e0202 */
[----:B-1----:R-:W3:Y:S01]  /*00d0*/  LDG.E R3, desc[UR4][R2.64] ;  /* 0x0000000402037981 */ /* 0x002ee2000c1e1900 */
[----:B--2---:R-:W-:-:S05]  /*00e0*/  IMAD.WIDE R4, R7, 0x4, R4 ;  /* 0x0000000407047825 */ /* 0x004fca00078e0204 */
[----:B---3--:R-:W-:Y:S01]  /*00f0*/  STG.E desc[UR4][R4.64], R3 ;  /* 0x0000000304007986 */ /* 0x008fe2000c101904 */
[----:B------:R-:W-:Y:S05]  /*0100*/  EXIT ;  /* 0x000000000000794d */ /* 0x000fea0003800000 */
.L_x_1:
        /* <DEDUP_REMOVED lines=15> */
.L_x_4:


//--------------------- .text._Z14copy_coalescedPfPKfi --------------------------
	.section	.text._Z14copy_coalescedPfPKfi,"ax",@progbits
	.align	128
        .global         _Z14copy_coalescedPfPKfi
        .type           _Z14copy_coalescedPfPKfi,@function
        .size           _Z14copy_coalescedPfPKfi,(.L_x_5 - _Z14copy_coalescedPfPKfi)
        .other          _Z14copy_coalescedPfPKfi,@"STO_CUDA_ENTRY STV_DEFAULT"
_Z14copy_coalescedPfPKfi:
.text._Z14copy_coalescedPfPKfi:
        /* <DEDUP_REMOVED lines=16> */
.L_x_2:
        /* <DEDUP_REMOVED lines=16> */
.L_x_5:


//--------------------- .nv.shared.reserved.0     --------------------------
	.section	.nv.shared.reserved.0,"aw",@nobits
	.weak		__nv_reservedSMEM_offset_0_alias
	.size		__nv_reservedSMEM_offset_0_alias, 0, 64
	.other		__nv_reservedSMEM_offset_0_alias,@"STO_CUDA_RESERVED_SHARED STV_DEFAULT"
__nv_reservedSMEM_offset_0_alias:
	.zero		0
	.zero		64


//--------------------- .nv.constant0._Z10aos_to_soaPfS_S_S_S_S_PK8Particlei --------------------------
	.section	.nv.constant0._Z10aos_to_soaPfS_S_S_S_S_PK8Particlei,"a",@progbits
	.sectionflags	@""
	.align	4
.nv.constant0._Z10aos_to_soaPfS_S_S_S_S_PK8Particlei:
	.zero		956


//--------------------- .nv.constant0._Z12copy_stridedPfPKfii --------------------------
	.section	.nv.constant0._Z12copy_stridedPfPKfii,"a",@progbits
	.sectionflags	@""
	.align	4
.nv.constant0._Z12copy_stridedPfPKfii:
	.zero		920


//--------------------- .nv.constant0._Z14copy_coalescedPfPKfi --------------------------
	.section	.nv.constant0._Z14copy_coalescedPfPKfi,"a",@progbits
	.sectionflags	@""
	.align	4
.nv.constant0._Z14copy_coalescedPfPKfi:
	.zero		916


//--------------------- SYMBOLS --------------------------

	.type		.nv.reservedSmem.offset0,@object
	.size		.nv.reservedSmem.offset0,0x4
